//
// Generated by NVIDIA NVVM Compiler
//
// Compiler Build ID: CL-36424714
// Cuda compilation tools, release 13.0, V13.0.88
// Based on NVVM 20.0.0
//

.version 9.0
.target sm_100
.address_size 64

	// .globl	_Z11silu_kernelPKfPfi

.visible .entry _Z11silu_kernelPKfPfi(
	.param .u64 .ptr .align 1 _Z11silu_kernelPKfPfi_param_0,
	.param .u64 .ptr .align 1 _Z11silu_kernelPKfPfi_param_1,
	.param .u32 _Z11silu_kernelPKfPfi_param_2
)
{
	.reg .pred 	%p<7>;
	.reg .b32 	%r<10>;
	.reg .b32 	%f<49>;
	.reg .b64 	%rd<11>;

	ld.param.u64 	%rd2, [_Z11silu_kernelPKfPfi_param_0];
	ld.param.u64 	%rd3, [_Z11silu_kernelPKfPfi_param_1];
	ld.param.s32 	%rd4, [_Z11silu_kernelPKfPfi_param_2];
	mov.u32 	%r1, %ntid.x;
	mov.u32 	%r2, %ctaid.x;
	mov.u32 	%r3, %tid.x;
	mad.lo.s32 	%r4, %r1, %r2, %r3;
	cvt.u64.u32 	%rd1, %r4;
	setp.ge.u64 	%p1, %rd1, %rd4;
	@%p1 bra 	$L__BB0_5;
	cvta.to.global.u64 	%rd5, %rd2;
	shl.b64 	%rd6, %rd1, 2;
	add.s64 	%rd7, %rd5, %rd6;
	ld.global.f32 	%f1, [%rd7];
	neg.f32 	%f2, %f1;
	setp.eq.f32 	%p2, %f1, 0f00000000;
	mov.f32 	%f48, 0f3F800000;
	@%p2 bra 	$L__BB0_4;
	mov.f32 	%f7, 0fB36C95EB;
	mov.f32 	%f8, 0f3ED9073B;
	mul.rn.f32 	%f9, %f8, %f7;
	mov.f32 	%f10, 0f3DBDD98F;
	mov.f32 	%f11, 0f3DF9B38C;
	mul.rn.f32 	%f12, %f11, %f10;
	mul.f32 	%f13, %f12, 0f40400000;
	fma.rn.f32 	%f14, %f9, 0f3FB8AA3B, 0fB33D63B3;
	fma.rn.f32 	%f15, 0f3E9BE317, 0f32A55E34, %f14;
	fma.rn.f32 	%f16, %f13, %f9, %f15;
	fma.rn.f32 	%f17, %f12, 0f3E9BE317, %f16;
	mov.f32 	%f18, 0f3FB83971;
	add.rn.f32 	%f19, %f18, %f17;
	mul.rn.f32 	%f20, %f19, %f2;
	cvt.rni.f32.f32 	%f21, %f20;
	sub.f32 	%f22, %f20, %f21;
	neg.f32 	%f23, %f20;
	fma.rn.f32 	%f24, %f19, %f2, %f23;
	mov.f32 	%f25, 0fBFB83971;
	add.rn.f32 	%f26, %f19, %f25;
	neg.f32 	%f27, %f26;
	add.rn.f32 	%f28, %f17, %f27;
	fma.rn.f32 	%f29, %f28, %f2, %f24;
	add.f32 	%f30, %f22, %f29;
	setp.gt.f32 	%p3, %f21, 0f00000000;
	selp.b32 	%r5, 0, -2097152000, %p3;
	abs.f32 	%f31, %f2;
	setp.num.f32 	%p4, %f31, %f31;
	setp.lt.f32 	%p5, %f20, 0f00000000;
	selp.f32 	%f32, 0f00000000, 0f7F800000, %p5;
	abs.f32 	%f33, %f20;
	setp.gt.f32 	%p6, %f33, 0f43180000;
	cvt.rzi.s32.f32 	%r6, %f21;
	shl.b32 	%r7, %r6, 23;
	sub.s32 	%r8, %r7, %r5;
	mov.b32 	%f34, %r8;
	add.s32 	%r9, %r5, 2130706432;
	mov.b32 	%f35, %r9;
	fma.rn.f32 	%f36, %f30, 0f391FCB8E, 0f3AAF85ED;
	fma.rn.f32 	%f37, %f36, %f30, 0f3C1D9856;
	fma.rn.f32 	%f38, %f37, %f30, 0f3D6357BB;
	fma.rn.f32 	%f39, %f38, %f30, 0f3E75FDEC;
	fma.rn.f32 	%f40, %f39, %f30, 0f3F317218;
	fma.rn.f32 	%f41, %f40, %f30, 0f3F800000;
	mul.f32 	%f42, %f41, %f35;
	mul.f32 	%f43, %f42, %f34;
	selp.f32 	%f48, %f32, %f43, %p6;
	@%p4 bra 	$L__BB0_4;
	mov.f32 	%f44, 0f402DF84D;
	add.rn.f32 	%f48, %f44, %f2;
$L__BB0_4:
	add.f32 	%f45, %f48, 0f3F800000;
	rcp.rn.f32 	%f46, %f45;
	mul.f32 	%f47, %f1, %f46;
	cvta.to.global.u64 	%rd8, %rd3;
	add.s64 	%rd10, %rd8, %rd6;
	st.global.f32 	[%rd10], %f47;
$L__BB0_5:
	ret;

}


// ===== COMPILED SASS (sm_100) =====

	.target	sm_100

	.elftype	@"ET_EXEC"


//--------------------- .note.nv.tkinfo           --------------------------
	.section	.note.nv.tkinfo,"",@"SHT_NOTE"
	.sectionflags	@"SHF_NOTE_NV_TKINFO"
	.tkinfo
        /*0018*/ 	.word	0x00000002
        /*0030*/ 	.string	""
        /*0030*/ 	.string	"ptxas"
        /*0030*/ 	.string	"Cuda compilation tools, release 13.0, V13.0.88"
        /*0030*/ 	.string	"Build cuda_13.0.r13.0/compiler.36424714_0"
        /*0030*/ 	.string	"-arch sm_100 -m 64 "



//--------------------- .note.nv.cuinfo           --------------------------
	.section	.note.nv.cuinfo,"",@"SHT_NOTE"
	.sectionflags	@"SHF_NOTE_NV_CUINFO"
        /*0018*/ 	.short	0x0002
        /*001a*/ 	.short	0x0064
        /*001c*/ 	.short	0x0082
	.zero		2


//--------------------- .nv.info                  --------------------------
	.section	.nv.info,"",@"SHT_CUDA_INFO"
	.align	4


	//----- nvinfo : EIATTR_REGCOUNT
	.align		4
        /*0000*/ 	.byte	0x04, 0x2f
        /*0002*/ 	.short	(.L_1 - .L_0)
	.align		4
.L_0:
        /*0004*/ 	.word	index@(_Z11silu_kernelPKfPfi)
        /*0008*/ 	.word	0x00000010


	//----- nvinfo : EIATTR_FRAME_SIZE
	.align		4
.L_1:
        /*000c*/ 	.byte	0x04, 0x11
        /*000e*/ 	.short	(.L_3 - .L_2)
	.align		4
.L_2:
        /*0010*/ 	.word	index@($__internal_0_$__cuda_sm20_rcp_rn_f32_slowpath)
        /*0014*/ 	.word	0x00000000


	//----- nvinfo : EIATTR_FRAME_SIZE
	.align		4
.L_3:
        /*0018*/ 	.byte	0x04, 0x11
        /*001a*/ 	.short	(.L_5 - .L_4)
	.align		4
.L_4:
        /*001c*/ 	.word	index@(_Z11silu_kernelPKfPfi)
        /*0020*/ 	.word	0x00000000


	//----- nvinfo : EIATTR_MIN_STACK_SIZE
	.align		4
.L_5:
        /*0024*/ 	.byte	0x04, 0x12
        /*0026*/ 	.short	(.L_7 - .L_6)
	.align		4
.L_6:
        /*0028*/ 	.word	index@(_Z11silu_kernelPKfPfi)
        /*002c*/ 	.word	0x00000000
.L_7:


//--------------------- .nv.compat                --------------------------
	.section	.nv.compat,"",@"SHT_CUDA_COMPAT_INFO"
	.align	4
        /*0000*/ 	.byte	0x02, 0x09, 0x00, 0x00, 0x02, 0x02, 0x01, 0x00, 0x02, 0x05, 0x05, 0x00, 0x03, 0x07, 0x01, 0x01
        /*0010*/ 	.byte	0x02, 0x03, 0x00, 0x00, 0x02, 0x06, 0x01, 0x00, 0x04, 0x0b, 0x08, 0x00, 0x01, 0x00, 0x00, 0x00
        /*0020*/ 	.byte	0x00, 0x00, 0x00, 0x00


//--------------------- .nv.info._Z11silu_kernelPKfPfi --------------------------
	.section	.nv.info._Z11silu_kernelPKfPfi,"",@"SHT_CUDA_INFO"
	.sectionflags	@""
	.align	4


	//----- nvinfo : EIATTR_CUDA_API_VERSION
	.align		4
        /*0000*/ 	.byte	0x04, 0x37
        /*0002*/ 	.short	(.L_9 - .L_8)
.L_8:
        /*0004*/ 	.word	0x00000082


	//----- nvinfo : EIATTR_KPARAM_INFO
	.align		4
.L_9:
        /*0008*/ 	.byte	0x04, 0x17
        /*000a*/ 	.short	(.L_11 - .L_10)
.L_10:
        /*000c*/ 	.word	0x00000000
        /*0010*/ 	.short	0x0002
        /*0012*/ 	.short	0x0010
        /*0014*/ 	.byte	0x00, 0xf0, 0x11, 0x00


	//----- nvinfo : EIATTR_KPARAM_INFO
	.align		4
.L_11:
        /*0018*/ 	.byte	0x04, 0x17
        /*001a*/ 	.short	(.L_13 - .L_12)
.L_12:
        /*001c*/ 	.word	0x00000000
        /*0020*/ 	.short	0x0001
        /*0022*/ 	.short	0x0008
        /*0024*/ 	.byte	0x00, 0xf5, 0x21, 0x00


	//----- nvinfo : EIATTR_KPARAM_INFO
	.align		4
.L_13:
        /*0028*/ 	.byte	0x04, 0x17
        /*002a*/ 	.short	(.L_15 - .L_14)
.L_14:
        /*002c*/ 	.word	0x00000000
        /*0030*/ 	.short	0x0000
        /*0032*/ 	.short	0x0000
        /*0034*/ 	.byte	0x00, 0xf5, 0x21, 0x00


	//----- nvinfo : EIATTR_SPARSE_MMA_MASK
	.align		4
.L_15:
        /*0038*/ 	.byte	0x03, 0x50
        /*003a*/ 	.short	0x0000


	//----- nvinfo : EIATTR_MAXREG_COUNT
	.align		4
        /*003c*/ 	.byte	0x03, 0x1b
        /*003e*/ 	.short	0x00ff


	//----- nvinfo : EIATTR_MERCURY_ISA_VERSION
	.align		4
        /*0040*/ 	.byte	0x03, 0x5f
        /*0042*/ 	.short	0x0101


	//----- nvinfo : EIATTR_VRC_CTA_INIT_COUNT
	.align		4
        /*0044*/ 	.byte	0x02, 0x4a
	.zero		1
	.zero		1


	//----- nvinfo : EIATTR_EXIT_INSTR_OFFSETS
	.align		4
        /*0048*/ 	.byte	0x04, 0x1c
        /*004a*/ 	.short	(.L_17 - .L_16)


	//   ....[0]....
.L_16:
        /*004c*/ 	.word	0x00000090


	//   ....[1]....
        /*0050*/ 	.word	0x000004c0


	//----- nvinfo : EIATTR_CRS_STACK_SIZE
	.align		4
.L_17:
        /*0054*/ 	.byte	0x04, 0x1e
        /*0056*/ 	.short	(.L_19 - .L_18)
.L_18:
        /*0058*/ 	.word	0x00000000


	//----- nvinfo : EIATTR_CBANK_PARAM_SIZE
	.align		4
.L_19:
        /*005c*/ 	.byte	0x03, 0x19
        /*005e*/ 	.short	0x0014


	//----- nvinfo : EIATTR_PARAM_CBANK
	.align		4
        /*0060*/ 	.byte	0x04, 0x0a
        /*0062*/ 	.short	(.L_21 - .L_20)
	.align		4
.L_20:
        /*0064*/ 	.word	index@(.nv.constant0._Z11silu_kernelPKfPfi)
        /*0068*/ 	.short	0x0380
        /*006a*/ 	.short	0x0014


	//----- nvinfo : EIATTR_SW_WAR
	.align		4
.L_21:
        /*006c*/ 	.byte	0x04, 0x36
        /*006e*/ 	.short	(.L_23 - .L_22)
.L_22:
        /*0070*/ 	.word	0x00000008
.L_23:


//--------------------- .nv.callgraph             --------------------------
	.section	.nv.callgraph,"",@"SHT_CUDA_CALLGRAPH"
	.align	4
	.sectionentsize	8
	.align		4
        /*0000*/ 	.word	0x00000000
	.align		4
        /*0004*/ 	.word	0xffffffff
	.align		4
        /*0008*/ 	.word	0x00000000
	.align		4
        /*000c*/ 	.word	0xfffffffe
	.align		4
        /*0010*/ 	.word	0x00000000
	.align		4
        /*0014*/ 	.word	0xfffffffd
	.align		4
        /*0018*/ 	.word	0x00000000
	.align		4
        /*001c*/ 	.word	0xfffffffc


//--------------------- .text._Z11silu_kernelPKfPfi --------------------------
	.section	.text._Z11silu_kernelPKfPfi,"ax",@progbits
	.align	128
        .global         _Z11silu_kernelPKfPfi
        .type           _Z11silu_kernelPKfPfi,@function
        .size           _Z11silu_kernelPKfPfi,(.L_x_10 - _Z11silu_kernelPKfPfi)
        .other          _Z11silu_kernelPKfPfi,@"STO_CUDA_ENTRY STV_DEFAULT"
_Z11silu_kernelPKfPfi:
.text._Z11silu_kernelPKfPfi:
[----:B------:R-:W-:Y:S01]  /*0000*/  LDC R1, c[0x0][0x37c] ;  /* 0x0000df00ff017b82 */ /* 0x000fe20000000800 */
[----:B------:R-:W0:Y:S01]  /*0010*/  S2R R3, SR_CTAID.X ;  /* 0x0000000000037919 */ /* 0x000e220000002500 */
[----:B------:R-:W0:Y:S01]  /*0020*/  LDCU UR4, c[0x0][0x360] ;  /* 0x00006c00ff0477ac */ /* 0x000e220008000800 */
[----:B------:R-:W0:Y:S01]  /*0030*/  S2R R0, SR_TID.X ;  /* 0x0000000000007919 */ /* 0x000e220000002100 */
[----:B------:R-:W1:Y:S01]  /*0040*/  LDCU UR5, c[0x0][0x390] ;  /* 0x00007200ff0577ac */ /* 0x000e620008000800 */
[----:B0-----:R-:W-:Y:S01]  /*0050*/  IMAD R3, R3, UR4, R0 ;  /* 0x0000000403037c24 */ /* 0x001fe2000f8e0200 */
[----:B-1----:R-:W-:-:S04]  /*0060*/  USHF.R.S32.HI UR4, URZ, 0x1f, UR5 ;  /* 0x0000001fff047899 */ /* 0x002fc80008011405 */
[----:B------:R-:W-:-:S04]  /*0070*/  ISETP.GE.U32.AND P0, PT, R3, UR5, PT ;  /* 0x0000000503007c0c */ /* 0x000fc8000bf06070 */
[----:B------:R-:W-:-:S13]  /*0080*/  ISETP.GE.U32.AND.EX P0, PT, RZ, UR4, PT, P0 ;  /* 0x00000004ff007c0c */ /* 0x000fda000bf06100 */
[----:B------:R-:W-:Y:S05]  /*0090*/  @P0 EXIT ;  /* 0x000000000000094d */ /* 0x000fea0003800000 */
[----:B------:R-:W0:Y:S01]  /*00a0*/  LDCU.64 UR6, c[0x0][0x380] ;  /* 0x00007000ff0677ac */ /* 0x000e220008000a00 */
[----:B------:R-:W-:Y:S01]  /*00b0*/  IMAD.SHL.U32 R4, R3, 0x4, RZ ;  /* 0x0000000403047824 */ /* 0x000fe200078e00ff */
[----:B------:R-:W-:Y:S01]  /*00c0*/  SHF.R.U32.HI R3, RZ, 0x1e, R3 ;  /* 0x0000001eff037819 */ /* 0x000fe20000011603 */
[----:B------:R-:W1:Y:S03]  /*00d0*/  LDCU.64 UR4, c[0x0][0x358] ;  /* 0x00006b00ff0477ac */ /* 0x000e660008000a00 */
[----:B0-----:R-:W-:-:S04]  /*00e0*/  IADD3 R6, P0, PT, R4, UR6, RZ ;  /* 0x0000000604067c10 */ /* 0x001fc8000ff1e0ff */
[----:B------:R-:W-:-:S05]  /*00f0*/  IADD3.X R7, PT, PT, R3, UR7, RZ, P0, !PT ;  /* 0x0000000703077c10 */ /* 0x000fca00087fe4ff */
[----:B-1----:R-:W2:Y:S01]  /*0100*/  LDG.E R5, desc[UR4][R6.64] ;  /* 0x0000000406057981 */ /* 0x002ea2000c1e1900 */
[----:B------:R-:W-:Y:S01]  /*0110*/  BSSY.RECONVERGENT B0, `(.L_x_0) ;  /* 0x0000027000007945 */ /* 0x000fe20003800200 */
[----:B------:R-:W-:Y:S01]  /*0120*/  IMAD.MOV.U32 R0, RZ, RZ, 0x3f800000 ;  /* 0x3f800000ff007424 */ /* 0x000fe200078e00ff */
[----:B--2---:R-:W-:-:S13]  /*0130*/  FSETP.NEU.AND P0, PT, R5, RZ, PT ;  /* 0x000000ff0500720b */ /* 0x004fda0003f0d000 */
[----:B------:R-:W-:Y:S05]  /*0140*/  @!P0 BRA `(.L_x_1) ;  /* 0x00000000008c8947 */ /* 0x000fea0003800000 */
[----:B------:R-:W-:Y:S02]  /*0150*/  HFMA2 R7, -RZ, RZ, 0.2119140625, -0.000703334808349609375 ;  /* 0x32c891c3ff077431 */ /* 0x000fe400000001ff */
[----:B------:R-:W-:Y:S01]  /*0160*/  IMAD.MOV.U32 R0, RZ, RZ, 0x3fb8aa3b ;  /* 0x3fb8aa3bff007424 */ /* 0x000fe200078e00ff */
[----:B------:R-:W-:Y:S01]  /*0170*/  MOV R9, 0x3e9be317 ;  /* 0x3e9be31700097802 */ /* 0x000fe20000000f00 */
[----:B------:R-:W-:Y:S01]  /*0180*/  IMAD.MOV.U32 R11, RZ, RZ, 0x391fcb8e ;  /* 0x391fcb8eff0b7424 */ /* 0x000fe200078e00ff */
[----:B------:R-:W-:Y:S01]  /*0190*/  FSETP.NAN.AND P2, PT, |R5|, |R5|, PT ;  /* 0x400000050500720b */ /* 0x000fe20003f48200 */
[----:B------:R-:W-:-:S04]  /*01a0*/  FFMA R0, -R7, R0, -4.4095667561805385049e-08 ;  /* 0xb33d63b307007423 */ /* 0x000fc80000000100 */
[----:B------:R-:W-:-:S04]  /*01b0*/  FFMA R0, R9, 1.9251366722983220825e-08, R0 ;  /* 0x32a55e3409007823 */ /* 0x000fc80000000000 */
[----:B------:R-:W-:-:S04]  /*01c0*/  FFMA R0, -R7, 0.033907242119312286377, R0 ;  /* 0x3d0ae25207007823 */ /* 0x000fc80000000100 */
[----:B------:R-:W-:-:S04]  /*01d0*/  FFMA R0, R9, 0.011302414350211620331, R0 ;  /* 0x3c392dc309007823 */ /* 0x000fc80000000000 */
[----:B------:R-:W-:-:S04]  /*01e0*/  FADD R2, R0, 1.4392529726028442383 ;  /* 0x3fb8397100027421 */ /* 0x000fc80000000000 */
[----:B------:R-:W-:Y:S01]  /*01f0*/  FMUL R6, R5, -R2 ;  /* 0x8000000205067220 */ /* 0x000fe20000400000 */
[----:B------:R-:W-:-:S03]  /*0200*/  FADD R9, R2, -1.4392529726028442383 ;  /* 0xbfb8397102097421 */ /* 0x000fc60000000000 */
[----:B------:R-:W0:Y:S01]  /*0210*/  FRND R7, R6 ;  /* 0x0000000600077307 */ /* 0x000e220000201000 */
[----:B------:R-:W-:Y:S01]  /*0220*/  FADD R9, R0, -R9 ;  /* 0x8000000900097221 */ /* 0x000fe20000000000 */
[----:B------:R-:W-:Y:S01]  /*0230*/  FFMA R2, -R5, R2, -R6 ;  /* 0x0000000205027223 */ /* 0x000fe20000000906 */
[----:B------:R-:W-:-:S03]  /*0240*/  FSETP.GT.AND P0, PT, |R6|, 152, PT ;  /* 0x431800000600780b */ /* 0x000fc60003f04200 */
[----:B------:R-:W-:Y:S01]  /*0250*/  FFMA R9, -R5, R9, R2 ;  /* 0x0000000905097223 */ /* 0x000fe20000000102 */
[----:B0-----:R-:W-:Y:S01]  /*0260*/  FADD R0, R6, -R7 ;  /* 0x8000000706007221 */ /* 0x001fe20000000000 */
[----:B------:R-:W-:-:S03]  /*0270*/  FSETP.GT.AND P1, PT, R7, RZ, PT ;  /* 0x000000ff0700720b */ /* 0x000fc60003f24000 */
[----:B------:R-:W-:Y:S01]  /*0280*/  FADD R0, R0, R9 ;  /* 0x0000000900007221 */ /* 0x000fe20000000000 */
[----:B------:R-:W-:Y:S02]  /*0290*/  SEL R2, RZ, 0x83000000, P1 ;  /* 0x83000000ff027807 */ /* 0x000fe40000800000 */
[----:B------:R-:W-:Y:S01]  /*02a0*/  FSETP.GEU.AND P1, PT, R6, RZ, PT ;  /* 0x000000ff0600720b */ /* 0x000fe20003f2e000 */
[----:B------:R-:W-:Y:S01]  /*02b0*/  FFMA R9, R0, R11, 0.0013391353422775864601 ;  /* 0x3aaf85ed00097423 */ /* 0x000fe2000000000b */
[----:B------:R-:W-:-:S03]  /*02c0*/  IADD3 R7, PT, PT, R2, 0x7f000000, RZ ;  /* 0x7f00000002077810 */ /* 0x000fc60007ffe0ff */
[C---:B------:R-:W-:Y:S02]  /*02d0*/  FFMA R11, R0.reuse, R9, 0.0096188392490148544312 ;  /* 0x3c1d9856000b7423 */ /* 0x040fe40000000009 */
[----:B------:R-:W0:Y:S02]  /*02e0*/  F2I.NTZ R9, R6 ;  /* 0x0000000600097305 */ /* 0x000e240000203100 */
[----:B------:R-:W-:-:S04]  /*02f0*/  FFMA R11, R0, R11, 0.055503588169813156128 ;  /* 0x3d6357bb000b7423 */ /* 0x000fc8000000000b */
[----:B------:R-:W-:-:S04]  /*0300*/  FFMA R11, R0, R11, 0.24022644758224487305 ;  /* 0x3e75fdec000b7423 */ /* 0x000fc8000000000b */
[----:B------:R-:W-:-:S04]  /*0310*/  FFMA R11, R0, R11, 0.69314718246459960938 ;  /* 0x3f317218000b7423 */ /* 0x000fc8000000000b */
[----:B------:R-:W-:Y:S01]  /*0320*/  FFMA R8, R0, R11, 1 ;  /* 0x3f80000000087423 */ /* 0x000fe2000000000b */
[----:B0-----:R-:W-:Y:S01]  /*0330*/  IMAD R9, R9, 0x800000, -R2 ;  /* 0x0080000009097824 */ /* 0x001fe200078e0a02 */
[----:B------:R-:W-:Y:S02]  /*0340*/  FSEL R0, RZ, +INF , !P1 ;  /* 0x7f800000ff007808 */ /* 0x000fe40004800000 */
[----:B------:R-:W-:-:S04]  /*0350*/  FMUL R8, R7, R8 ;  /* 0x0000000807087220 */ /* 0x000fc80000400000 */
[----:B------:R-:W-:Y:S01]  /*0360*/  @!P0 FMUL R0, R9, R8 ;  /* 0x0000000809008220 */ /* 0x000fe20000400000 */
[----:B------:R-:W-:-:S07]  /*0370*/  @P2 FADD R0, -R5, 2.7182800769805908203 ;  /* 0x402df84d05002421 */ /* 0x000fce0000000100 */
.L_x_1:
[----:B------:R-:W-:Y:S05]  /*0380*/  BSYNC.RECONVERGENT B0 ;  /* 0x0000000000007941 */ /* 0x000fea0003800200 */
.L_x_0:
[----:B------:R-:W-:Y:S01]  /*0390*/  FADD R9, R0, 1 ;  /* 0x3f80000000097421 */ /* 0x000fe20000000000 */
[----:B------:R-:W-:Y:S04]  /*03a0*/  BSSY.RECONVERGENT B0, `(.L_x_2) ;  /* 0x000000c000007945 */ /* 0x000fe80003800200 */
[----:B------:R-:W-:-:S04]  /*03b0*/  IADD3 R0, PT, PT, R9, 0x1800000, RZ ;  /* 0x0180000009007810 */ /* 0x000fc80007ffe0ff */
[----:B------:R-:W-:-:S04]  /*03c0*/  LOP3.LUT R0, R0, 0x7f800000, RZ, 0xc0, !PT ;  /* 0x7f80000000007812 */ /* 0x000fc800078ec0ff */
[----:B------:R-:W-:-:S13]  /*03d0*/  ISETP.GT.U32.AND P0, PT, R0, 0x1ffffff, PT ;  /* 0x01ffffff0000780c */ /* 0x000fda0003f04070 */
[----:B------:R-:W-:Y:S05]  /*03e0*/  @P0 BRA `(.L_x_3) ;  /* 0x00000000000c0947 */ /* 0x000fea0003800000 */
[----:B------:R-:W-:-:S07]  /*03f0*/  MOV R6, 0x410 ;  /* 0x0000041000067802 */ /* 0x000fce0000000f00 */
[----:B------:R-:W-:Y:S05]  /*0400*/  CALL.REL.NOINC `($__internal_0_$__cuda_sm20_rcp_rn_f32_slowpath) ;  /* 0x0000000000307944 */ /* 0x000fea0003c00000 */
[----:B------:R-:W-:Y:S05]  /*0410*/  BRA `(.L_x_4) ;  /* 0x0000000000107947 */ /* 0x000fea0003800000 */
.L_x_3:
[----:B------:R-:W0:Y:S02]  /*0420*/  MUFU.RCP R0, R9 ;  /* 0x0000000900007308 */ /* 0x000e240000001000 */
[----:B0-----:R-:W-:-:S04]  /*0430*/  FFMA R2, R9, R0, -1 ;  /* 0xbf80000009027423 */ /* 0x001fc80000000000 */
[----:B------:R-:W-:-:S04]  /*0440*/  FADD.FTZ R7, -R2, -RZ ;  /* 0x800000ff02077221 */ /* 0x000fc80000010100 */
[----:B------:R-:W-:-:S07]  /*0450*/  FFMA R0, R0, R7, R0 ;  /* 0x0000000700007223 */ /* 0x000fce0000000000 */
.L_x_4:
[----:B------:R-:W-:Y:S05]  /*0460*/  BSYNC.RECONVERGENT B0 ;  /* 0x0000000000007941 */ /* 0x000fea0003800200 */
.L_x_2:
[----:B------:R-:W0:Y:S01]  /*0470*/  LDCU.64 UR6, c[0x0][0x388] ;  /* 0x00007100ff0677ac */ /* 0x000e220008000a00 */
[----:B------:R-:W-:Y:S01]  /*0480*/  FMUL R5, R5, R0 ;  /* 0x0000000005057220 */ /* 0x000fe20000400000 */
[----:B0-----:R-:W-:-:S04]  /*0490*/  IADD3 R2, P0, PT, R4, UR6, RZ ;  /* 0x0000000604027c10 */ /* 0x001fc8000ff1e0ff */
[----:B------:R-:W-:-:S05]  /*04a0*/  IADD3.X R3, PT, PT, R3, UR7, RZ, P0, !PT ;  /* 0x0000000703037c10 */ /* 0x000fca00087fe4ff */
[----:B------:R-:W-:Y:S01]  /*04b0*/  STG.E desc[UR4][R2.64], R5 ;  /* 0x0000000502007986 */ /* 0x000fe2000c101904 */
[----:B------:R-:W-:Y:S05]  /*04c0*/  EXIT ;  /* 0x000000000000794d */ /* 0x000fea0003800000 */
        .weak           $__internal_0_$__cuda_sm20_rcp_rn_f32_slowpath
        .type           $__internal_0_$__cuda_sm20_rcp_rn_f32_slowpath,@function
        .size           $__internal_0_$__cuda_sm20_rcp_rn_f32_slowpath,(.L_x_10 - $__internal_0_$__cuda_sm20_rcp_rn_f32_slowpath)
$__internal_0_$__cuda_sm20_rcp_rn_f32_slowpath:
[----:B------:R-:W-:Y:S01]  /*04d0*/  IMAD.SHL.U32 R0, R9, 0x2, RZ ;  /* 0x0000000209007824 */ /* 0x000fe200078e00ff */
[----:B------:R-:W-:Y:S04]  /*04e0*/  BSSY.RECONVERGENT B1, `(.L_x_5) ;  /* 0x0000031000017945 */ /* 0x000fe80003800200 */
[----:B------:R-:W-:Y:S02]  /*04f0*/  SHF.R.U32.HI R11, RZ, 0x18, R0 ;  /* 0x00000018ff0b7819 */ /* 0x000fe40000011600 */
[----:B------:R-:W-:Y:S02]  /*0500*/  MOV R0, R9 ;  /* 0x0000000900007202 */ /* 0x000fe40000000f00 */
[----:B------:R-:W-:-:S13]  /*0510*/  ISETP.NE.U32.AND P0, PT, R11, RZ, PT ;  /* 0x000000ff0b00720c */ /* 0x000fda0003f05070 */
[----:B------:R-:W-:Y:S05]  /*0520*/  @P0 BRA `(.L_x_6) ;  /* 0x0000000000280947 */ /* 0x000fea0003800000 */
[----:B------:R-:W-:-:S05]  /*0530*/  IMAD.SHL.U32 R2, R0, 0x2, RZ ;  /* 0x0000000200027824 */ /* 0x000fca00078e00ff */
[----:B------:R-:W-:-:S13]  /*0540*/  ISETP.NE.AND P0, PT, R2, RZ, PT ;  /* 0x000000ff0200720c */ /* 0x000fda0003f05270 */
[----:B------:R-:W-:Y:S01]  /*0550*/  @P0 FFMA R8, R0, 1.84467440737095516160e+19, RZ ;  /* 0x5f80000000080823 */ /* 0x000fe200000000ff */
[----:B------:R-:W-:Y:S08]  /*0560*/  @!P0 MUFU.RCP R7, R0 ;  /* 0x0000000000078308 */ /* 0x000ff00000001000 */
[----:B------:R-:W0:Y:S02]  /*0570*/  @P0 MUFU.RCP R9, R8 ;  /* 0x0000000800090308 */ /* 0x000e240000001000 */
[----:B0-----:R-:W-:-:S04]  /*0580*/  @P0 FFMA R2, R8, R9, -1 ;  /* 0xbf80000008020423 */ /* 0x001fc80000000009 */
[----:B------:R-:W-:-:S04]  /*0590*/  @P0 FADD.FTZ R2, -R2, -RZ ;  /* 0x800000ff02020221 */ /* 0x000fc80000010100 */
[----:B------:R-:W-:-:S04]  /*05a0*/  @P0 FFMA R2, R9, R2, R9 ;  /* 0x0000000209020223 */ /* 0x000fc80000000009 */
[----:B------:R-:W-:Y:S01]  /*05b0*/  @P0 FFMA R7, R2, 1.84467440737095516160e+19, RZ ;  /* 0x5f80000002070823 */ /* 0x000fe200000000ff */
[----:B------:R-:W-:Y:S06]  /*05c0*/  BRA `(.L_x_7) ;  /* 0x0000000000887947 */ /* 0x000fec0003800000 */
.L_x_6:
[----:B------:R-:W-:-:S04]  /*05d0*/  IADD3 R13, PT, PT, R11, -0xfd, RZ ;  /* 0xffffff030b0d7810 */ /* 0x000fc80007ffe0ff */
[----:B------:R-:W-:-:S13]  /*05e0*/  ISETP.GT.U32.AND P0, PT, R13, 0x1, PT ;  /* 0x000000010d00780c */ /* 0x000fda0003f04070 */
[----:B------:R-:W-:Y:S05]  /*05f0*/  @P0 BRA `(.L_x_8) ;  /* 0x0000000000780947 */ /* 0x000fea0003800000 */
[----:B------:R-:W-:Y:S01]  /*0600*/  LOP3.LUT R2, R0, 0x7fffff, RZ, 0xc0, !PT ;  /* 0x007fffff00027812 */ /* 0x000fe200078ec0ff */
[----:B------:R-:W-:-:S03]  /*0610*/  IMAD.MOV.U32 R10, RZ, RZ, 0x3 ;  /* 0x00000003ff0a7424 */ /* 0x000fc600078e00ff */
[----:B------:R-:W-:Y:S02]  /*0620*/  LOP3.LUT R2, R2, 0x3f800000, RZ, 0xfc, !PT ;  /* 0x3f80000002027812 */ /* 0x000fe400078efcff */
[----:B------:R-:W-:Y:S02]  /*0630*/  SHF.L.U32 R10, R10, R13, RZ ;  /* 0x0000000d0a0a7219 */ /* 0x000fe400000006ff */
[----:B------:R-:W0:Y:S02]  /*0640*/  MUFU.RCP R7, R2 ;  /* 0x0000000200077308 */ /* 0x000e240000001000 */
[----:B0-----:R-:W-:-:S04]  /*0650*/  FFMA R8, R2, R7, -1 ;  /* 0xbf80000002087423 */ /* 0x001fc80000000007 */
[----:B------:R-:W-:-:S04]  /*0660*/  FADD.FTZ R8, -R8, -RZ ;  /* 0x800000ff08087221 */ /* 0x000fc80000010100 */
[CCC-:B------:R-:W-:Y:S01]  /*0670*/  FFMA.RM R9, R7.reuse, R8.reuse, R7.reuse ;  /* 0x0000000807097223 */ /* 0x1c0fe20000004007 */
[----:B------:R-:W-:-:S04]  /*0680*/  FFMA.RP R8, R7, R8, R7 ;  /* 0x0000000807087223 */ /* 0x000fc80000008007 */
[C---:B------:R-:W-:Y:S02]  /*0690*/  LOP3.LUT R7, R9.reuse, 0x7fffff, RZ, 0xc0, !PT ;  /* 0x007fffff09077812 */ /* 0x040fe400078ec0ff */
[----:B------:R-:W-:Y:S02]  /*06a0*/  FSETP.NEU.FTZ.AND P0, PT, R9, R8, PT ;  /* 0x000000080900720b */ /* 0x000fe40003f1d000 */
[----:B------:R-:W-:Y:S02]  /*06b0*/  LOP3.LUT R7, R7, 0x800000, RZ, 0xfc, !PT ;  /* 0x0080000007077812 */ /* 0x000fe400078efcff */
[----:B------:R-:W-:Y:S02]  /*06c0*/  SEL R8, RZ, 0xffffffff, !P0 ;  /* 0xffffffffff087807 */ /* 0x000fe40004000000 */
[----:B------:R-:W-:Y:S02]  /*06d0*/  LOP3.LUT R10, R10, R7, RZ, 0xc0, !PT ;  /* 0x000000070a0a7212 */ /* 0x000fe400078ec0ff */
[----:B------:R-:W-:-:S02]  /*06e0*/  IADD3 R8, PT, PT, -R8, RZ, RZ ;  /* 0x000000ff08087210 */ /* 0x000fc40007ffe1ff */
[-C--:B------:R-:W-:Y:S02]  /*06f0*/  SHF.R.U32.HI R10, RZ, R13.reuse, R10 ;  /* 0x0000000dff0a7219 */ /* 0x080fe4000001160a */
[----:B------:R-:W-:Y:S02]  /*0700*/  LOP3.LUT P1, RZ, R8, R13, R7, 0xf8, !PT ;  /* 0x0000000d08ff7212 */ /* 0x000fe4000782f807 */
[C---:B------:R-:W-:Y:S02]  /*0710*/  LOP3.LUT P0, RZ, R10.reuse, 0x1, RZ, 0xc0, !PT ;  /* 0x000000010aff7812 */ /* 0x040fe4000780c0ff */
[----:B------:R-:W-:-:S04]  /*0720*/  LOP3.LUT P2, RZ, R10, 0x2, RZ, 0xc0, !PT ;  /* 0x000000020aff7812 */ /* 0x000fc8000784c0ff */
[----:B------:R-:W-:Y:S02]  /*0730*/  PLOP3.LUT P0, PT, P0, P1, P2, 0xe0, 0x0 ;  /* 0x000000000000781c */ /* 0x000fe40000703c20 */
[----:B------:R-:W-:Y:S02]  /*0740*/  LOP3.LUT P1, RZ, R0, 0x7fffff, RZ, 0xc0, !PT ;  /* 0x007fffff00ff7812 */ /* 0x000fe4000782c0ff */
[----:B------:R-:W-:-:S05]  /*0750*/  SEL R2, RZ, 0x1, !P0 ;  /* 0x00000001ff027807 */ /* 0x000fca0004000000 */
[----:B------:R-:W-:-:S05]  /*0760*/  IMAD.MOV R2, RZ, RZ, -R2 ;  /* 0x000000ffff027224 */ /* 0x000fca00078e0a02 */
[----:B------:R-:W-:Y:S02]  /*0770*/  ISETP.GE.AND P0, PT, R2, RZ, PT ;  /* 0x000000ff0200720c */ /* 0x000fe40003f06270 */
[----:B------:R-:W-:-:S04]  /*0780*/  IADD3 R2, PT, PT, R11, -0xfc, RZ ;  /* 0xffffff040b027810 */ /* 0x000fc80007ffe0ff */
[----:B------:R-:W-:-:S07]  /*0790*/  SHF.R.U32.HI R7, RZ, R2, R7 ;  /* 0x00000002ff077219 */ /* 0x000fce0000011607 */
[----:B------:R-:W-:-:S05]  /*07a0*/  @!P0 VIADD R7, R7, 0x1 ;  /* 0x0000000107078836 */ /* 0x000fca0000000000 */
[----:B------:R-:W-:-:S04]  /*07b0*/  @!P1 SHF.L.U32 R7, R7, 0x1, RZ ;  /* 0x0000000107079819 */ /* 0x000fc800000006ff */
[----:B------:R-:W-:Y:S01]  /*07c0*/  LOP3.LUT R7, R7, 0x80000000, R0, 0xf8, !PT ;  /* 0x8000000007077812 */ /* 0x000fe200078ef800 */
[----:B------:R-:W-:Y:S06]  /*07d0*/  BRA `(.L_x_7) ;  /* 0x0000000000047947 */ /* 0x000fec0003800000 */
.L_x_8:
[----:B------:R0:W1:Y:S02]  /*07e0*/  MUFU.RCP R7, R0 ;  /* 0x0000000000077308 */ /* 0x0000640000001000 */
.L_x_7:
[----:B------:R-:W-:Y:S05]  /*07f0*/  BSYNC.RECONVERGENT B1 ;  /* 0x0000000000017941 */ /* 0x000fea0003800200 */
.L_x_5:
[----:B01----:R-:W-:Y:S02]  /*0800*/  IMAD.MOV.U32 R0, RZ, RZ, R7 ;  /* 0x000000ffff007224 */ /* 0x003fe400078e0007 */
[----:B------:R-:W-:-:S04]  /*0810*/  HFMA2 R7, -RZ, RZ, 0, 0 ;  /* 0x00000000ff077431 */ /* 0x000fc800000001ff */
[----:B------:R-:W-:Y:S05]  /*0820*/  RET.REL.NODEC R6 `(_Z11silu_kernelPKfPfi) ;  /* 0xfffffff406f47950 */ /* 0x000fea0003c3ffff */
.L_x_9:
[----:B------:R-:W-:-:S00]  /*0830*/  BRA `(.L_x_9) ;  /* 0xfffffffc00fc7947 */ /* 0x000fc0000383ffff */
[----:B------:R-:W-:-:S00]  /*0840*/  NOP ;  /* 0x0000000000007918 */ /* 0x000fc00000000000 */
        /* <DEDUP_REMOVED lines=11> */
.L_x_10:


//--------------------- .nv.shared.reserved.0     --------------------------
	.section	.nv.shared.reserved.0,"aw",@nobits
	.weak		__nv_reservedSMEM_offset_0_alias
	.size		__nv_reservedSMEM_offset_0_alias, 0, 64
	.other		__nv_reservedSMEM_offset_0_alias,@"STO_CUDA_RESERVED_SHARED STV_DEFAULT"
__nv_reservedSMEM_offset_0_alias:
	.zero		0
	.zero		64


//--------------------- .nv.constant0._Z11silu_kernelPKfPfi --------------------------
	.section	.nv.constant0._Z11silu_kernelPKfPfi,"a",@progbits
	.sectionflags	@""
	.align	4
.nv.constant0._Z11silu_kernelPKfPfi:
	.zero		916


//--------------------- SYMBOLS --------------------------

	.type		.nv.reservedSmem.offset0,@object
	.size		.nv.reservedSmem.offset0,0x4
